//
// Generated by NVIDIA NVVM Compiler
//
// Compiler Build ID: CL-36424714
// Cuda compilation tools, release 13.0, V13.0.88
// Based on NVVM 20.0.0
//

.version 9.0
.target sm_100
.address_size 64

	// .globl	_Z4markPiS_i
.extern .shared .align 16 .b8 buffer[];
.extern .shared .align 16 .b8 temp[];

.visible .entry _Z4markPiS_i(
	.param .u64 .ptr .align 1 _Z4markPiS_i_param_0,
	.param .u64 .ptr .align 1 _Z4markPiS_i_param_1,
	.param .u32 _Z4markPiS_i_param_2
)
{
	.reg .pred 	%p<2>;
	.reg .b32 	%r<8>;
	.reg .b64 	%rd<8>;

	ld.param.u64 	%rd1, [_Z4markPiS_i_param_0];
	ld.param.u64 	%rd2, [_Z4markPiS_i_param_1];
	ld.param.u32 	%r2, [_Z4markPiS_i_param_2];
	mov.u32 	%r3, %ntid.x;
	mov.u32 	%r4, %ctaid.x;
	mov.u32 	%r5, %tid.x;
	mad.lo.s32 	%r1, %r3, %r4, %r5;
	setp.ge.s32 	%p1, %r1, %r2;
	@%p1 bra 	$L__BB0_2;
	cvta.to.global.u64 	%rd3, %rd1;
	cvta.to.global.u64 	%rd4, %rd2;
	mul.wide.s32 	%rd5, %r1, 4;
	add.s64 	%rd6, %rd3, %rd5;
	ld.global.u32 	%r6, [%rd6];
	and.b32  	%r7, %r6, 1;
	add.s64 	%rd7, %rd4, %rd5;
	st.global.u32 	[%rd7], %r7;
$L__BB0_2:
	ret;

}
	// .globl	_Z10block_scanPiS_S_i
.visible .entry _Z10block_scanPiS_S_i(
	.param .u64 .ptr .align 1 _Z10block_scanPiS_S_i_param_0,
	.param .u64 .ptr .align 1 _Z10block_scanPiS_S_i_param_1,
	.param .u64 .ptr .align 1 _Z10block_scanPiS_S_i_param_2,
	.param .u32 _Z10block_scanPiS_S_i_param_3
)
{
	.reg .pred 	%p<8>;
	.reg .b32 	%r<55>;
	.reg .b64 	%rd<13>;

	ld.param.u64 	%rd1, [_Z10block_scanPiS_S_i_param_0];
	ld.param.u64 	%rd3, [_Z10block_scanPiS_S_i_param_1];
	ld.param.u64 	%rd2, [_Z10block_scanPiS_S_i_param_2];
	ld.param.u32 	%r16, [_Z10block_scanPiS_S_i_param_3];
	cvta.to.global.u64 	%rd4, %rd3;
	mov.u32 	%r1, %ctaid.x;
	mov.u32 	%r2, %tid.x;
	shl.b32 	%r18, %r2, 1;
	mad.lo.s32 	%r3, %r16, %r1, %r18;
	mul.wide.s32 	%rd5, %r3, 4;
	add.s64 	%rd6, %rd4, %rd5;
	ld.global.u32 	%r19, [%rd6];
	shl.b32 	%r20, %r2, 3;
	mov.u32 	%r21, buffer;
	add.s32 	%r4, %r21, %r20;
	ld.global.u32 	%r22, [%rd6+4];
	or.b32  	%r5, %r18, 1;
	st.shared.v2.u32 	[%r4], {%r19, %r22};
	shr.s32 	%r50, %r16, 1;
	setp.lt.s32 	%p1, %r50, 1;
	mov.b32 	%r52, 1;
	@%p1 bra 	$L__BB1_5;
	mov.b32 	%r52, 1;
$L__BB1_2:
	bar.sync 	0;
	setp.ge.s32 	%p2, %r2, %r50;
	@%p2 bra 	$L__BB1_4;
	mul.lo.s32 	%r24, %r52, %r5;
	shl.b32 	%r25, %r24, 2;
	add.s32 	%r27, %r21, %r25;
	ld.shared.u32 	%r28, [%r27+-4];
	shl.b32 	%r29, %r52, 2;
	add.s32 	%r30, %r27, %r29;
	ld.shared.u32 	%r31, [%r30+-4];
	add.s32 	%r32, %r31, %r28;
	st.shared.u32 	[%r30+-4], %r32;
$L__BB1_4:
	shl.b32 	%r52, %r52, 1;
	shr.u32 	%r10, %r50, 1;
	setp.gt.u32 	%p3, %r50, 1;
	mov.u32 	%r50, %r10;
	@%p3 bra 	$L__BB1_2;
$L__BB1_5:
	bar.sync 	0;
	setp.ne.s32 	%p4, %r2, 0;
	@%p4 bra 	$L__BB1_7;
	shl.b32 	%r33, %r16, 2;
	add.s32 	%r35, %r21, %r33;
	ld.shared.u32 	%r36, [%r35+-4];
	cvta.to.global.u64 	%rd7, %rd2;
	mul.wide.u32 	%rd8, %r1, 4;
	add.s64 	%rd9, %rd7, %rd8;
	st.global.u32 	[%rd9], %r36;
	mov.b32 	%r37, 0;
	st.shared.u32 	[%r35+-4], %r37;
$L__BB1_7:
	setp.lt.s32 	%p5, %r16, 2;
	@%p5 bra 	$L__BB1_12;
	mov.b32 	%r53, 1;
$L__BB1_9:
	shr.u32 	%r52, %r52, 1;
	bar.sync 	0;
	setp.ge.u32 	%p6, %r2, %r53;
	@%p6 bra 	$L__BB1_11;
	mul.lo.s32 	%r39, %r52, %r5;
	shl.b32 	%r40, %r39, 2;
	add.s32 	%r42, %r21, %r40;
	ld.shared.u32 	%r43, [%r42+-4];
	shl.b32 	%r44, %r52, 2;
	add.s32 	%r45, %r42, %r44;
	ld.shared.u32 	%r46, [%r45+-4];
	st.shared.u32 	[%r42+-4], %r46;
	add.s32 	%r47, %r46, %r43;
	st.shared.u32 	[%r45+-4], %r47;
$L__BB1_11:
	shl.b32 	%r53, %r53, 1;
	setp.lt.s32 	%p7, %r53, %r16;
	@%p7 bra 	$L__BB1_9;
$L__BB1_12:
	cvta.to.global.u64 	%rd10, %rd1;
	bar.sync 	0;
	ld.shared.v2.u32 	{%r48, %r49}, [%r4];
	add.s64 	%rd12, %rd10, %rd5;
	st.global.u32 	[%rd12], %r48;
	st.global.u32 	[%rd12+4], %r49;
	ret;

}
	// .globl	_Z8sum_scanPiS_ii
.visible .entry _Z8sum_scanPiS_ii(
	.param .u64 .ptr .align 1 _Z8sum_scanPiS_ii_param_0,
	.param .u64 .ptr .align 1 _Z8sum_scanPiS_ii_param_1,
	.param .u32 _Z8sum_scanPiS_ii_param_2,
	.param .u32 _Z8sum_scanPiS_ii_param_3
)
{
	.reg .pred 	%p<10>;
	.reg .b32 	%r<58>;
	.reg .b64 	%rd<9>;

	ld.param.u64 	%rd1, [_Z8sum_scanPiS_ii_param_0];
	ld.param.u64 	%rd2, [_Z8sum_scanPiS_ii_param_1];
	ld.param.u32 	%r15, [_Z8sum_scanPiS_ii_param_2];
	ld.param.u32 	%r16, [_Z8sum_scanPiS_ii_param_3];
	mov.u32 	%r1, %tid.x;
	setp.ge.s32 	%p1, %r1, %r15;
	shl.b32 	%r17, %r1, 3;
	mov.u32 	%r18, temp;
	add.s32 	%r2, %r18, %r17;
	@%p1 bra 	$L__BB2_2;
	cvta.to.global.u64 	%rd3, %rd2;
	shl.b32 	%r20, %r1, 1;
	mul.wide.u32 	%rd4, %r20, 4;
	add.s64 	%rd5, %rd3, %rd4;
	ld.global.u32 	%r21, [%rd5];
	ld.global.u32 	%r22, [%rd5+4];
	st.shared.v2.u32 	[%r2], {%r21, %r22};
	bra.uni 	$L__BB2_3;
$L__BB2_2:
	mov.b32 	%r19, 0;
	st.shared.v2.u32 	[%r2], {%r19, %r19};
$L__BB2_3:
	shr.s32 	%r53, %r16, 1;
	setp.lt.s32 	%p2, %r53, 1;
	mov.b32 	%r55, 1;
	@%p2 bra 	$L__BB2_8;
	shl.b32 	%r25, %r1, 1;
	or.b32  	%r4, %r25, 1;
	mov.b32 	%r55, 1;
$L__BB2_5:
	bar.sync 	0;
	setp.ge.s32 	%p3, %r1, %r53;
	@%p3 bra 	$L__BB2_7;
	mul.lo.s32 	%r26, %r55, %r4;
	shl.b32 	%r27, %r26, 2;
	add.s32 	%r29, %r18, %r27;
	ld.shared.u32 	%r30, [%r29+-4];
	shl.b32 	%r31, %r55, 2;
	add.s32 	%r32, %r29, %r31;
	ld.shared.u32 	%r33, [%r32+-4];
	add.s32 	%r34, %r33, %r30;
	st.shared.u32 	[%r32+-4], %r34;
$L__BB2_7:
	shl.b32 	%r55, %r55, 1;
	shr.u32 	%r8, %r53, 1;
	setp.gt.u32 	%p4, %r53, 1;
	mov.u32 	%r53, %r8;
	@%p4 bra 	$L__BB2_5;
$L__BB2_8:
	setp.ne.s32 	%p5, %r1, 0;
	@%p5 bra 	$L__BB2_10;
	shl.b32 	%r35, %r16, 2;
	add.s32 	%r37, %r18, %r35;
	mov.b32 	%r38, 0;
	st.shared.u32 	[%r37+-4], %r38;
$L__BB2_10:
	setp.lt.s32 	%p6, %r16, 2;
	@%p6 bra 	$L__BB2_15;
	shl.b32 	%r40, %r1, 1;
	or.b32  	%r10, %r40, 1;
	mov.b32 	%r56, 1;
$L__BB2_12:
	shr.u32 	%r55, %r55, 1;
	bar.sync 	0;
	setp.ge.u32 	%p7, %r1, %r56;
	@%p7 bra 	$L__BB2_14;
	mul.lo.s32 	%r41, %r55, %r10;
	shl.b32 	%r42, %r41, 2;
	add.s32 	%r44, %r18, %r42;
	ld.shared.u32 	%r45, [%r44+-4];
	shl.b32 	%r46, %r55, 2;
	add.s32 	%r47, %r44, %r46;
	ld.shared.u32 	%r48, [%r47+-4];
	st.shared.u32 	[%r44+-4], %r48;
	add.s32 	%r49, %r48, %r45;
	st.shared.u32 	[%r47+-4], %r49;
$L__BB2_14:
	shl.b32 	%r56, %r56, 1;
	setp.lt.s32 	%p8, %r56, %r16;
	@%p8 bra 	$L__BB2_12;
$L__BB2_15:
	setp.ge.s32 	%p9, %r1, %r15;
	bar.sync 	0;
	@%p9 bra 	$L__BB2_17;
	ld.shared.v2.u32 	{%r50, %r51}, [%r2];
	shl.b32 	%r52, %r1, 1;
	cvta.to.global.u64 	%rd6, %rd1;
	mul.wide.u32 	%rd7, %r52, 4;
	add.s64 	%rd8, %rd6, %rd7;
	st.global.u32 	[%rd8], %r50;
	st.global.u32 	[%rd8+4], %r51;
$L__BB2_17:
	ret;

}
	// .globl	_Z3addPiiS_
.visible .entry _Z3addPiiS_(
	.param .u64 .ptr .align 1 _Z3addPiiS__param_0,
	.param .u32 _Z3addPiiS__param_1,
	.param .u64 .ptr .align 1 _Z3addPiiS__param_2
)
{
	.reg .b32 	%r<8>;
	.reg .b64 	%rd<9>;

	ld.param.u64 	%rd1, [_Z3addPiiS__param_0];
	ld.param.u32 	%r1, [_Z3addPiiS__param_1];
	ld.param.u64 	%rd2, [_Z3addPiiS__param_2];
	cvta.to.global.u64 	%rd3, %rd1;
	cvta.to.global.u64 	%rd4, %rd2;
	mov.u32 	%r2, %ctaid.x;
	mov.u32 	%r3, %tid.x;
	mul.wide.u32 	%rd5, %r2, 4;
	add.s64 	%rd6, %rd4, %rd5;
	ld.global.u32 	%r4, [%rd6];
	mad.lo.s32 	%r5, %r1, %r2, %r3;
	mul.wide.s32 	%rd7, %r5, 4;
	add.s64 	%rd8, %rd3, %rd7;
	ld.global.u32 	%r6, [%rd8];
	add.s32 	%r7, %r6, %r4;
	st.global.u32 	[%rd8], %r7;
	ret;

}
	// .globl	_Z7compactPiS_S_S_i
.visible .entry _Z7compactPiS_S_S_i(
	.param .u64 .ptr .align 1 _Z7compactPiS_S_S_i_param_0,
	.param .u64 .ptr .align 1 _Z7compactPiS_S_S_i_param_1,
	.param .u64 .ptr .align 1 _Z7compactPiS_S_S_i_param_2,
	.param .u64 .ptr .align 1 _Z7compactPiS_S_S_i_param_3,
	.param .u32 _Z7compactPiS_S_S_i_param_4
)
{
	.reg .pred 	%p<3>;
	.reg .b32 	%r<9>;
	.reg .b64 	%rd<16>;

	ld.param.u64 	%rd1, [_Z7compactPiS_S_S_i_param_0];
	ld.param.u64 	%rd2, [_Z7compactPiS_S_S_i_param_1];
	ld.param.u64 	%rd3, [_Z7compactPiS_S_S_i_param_2];
	ld.param.u64 	%rd4, [_Z7compactPiS_S_S_i_param_3];
	ld.param.u32 	%r2, [_Z7compactPiS_S_S_i_param_4];
	mov.u32 	%r3, %ntid.x;
	mov.u32 	%r4, %ctaid.x;
	mov.u32 	%r5, %tid.x;
	mad.lo.s32 	%r1, %r3, %r4, %r5;
	setp.ge.s32 	%p1, %r1, %r2;
	@%p1 bra 	$L__BB4_3;
	cvta.to.global.u64 	%rd5, %rd3;
	mul.wide.s32 	%rd6, %r1, 4;
	add.s64 	%rd7, %rd5, %rd6;
	ld.global.u32 	%r6, [%rd7];
	setp.ne.s32 	%p2, %r6, 1;
	@%p2 bra 	$L__BB4_3;
	cvta.to.global.u64 	%rd8, %rd2;
	add.s64 	%rd10, %rd8, %rd6;
	ld.global.u32 	%r7, [%rd10];
	cvta.to.global.u64 	%rd11, %rd4;
	add.s64 	%rd12, %rd11, %rd6;
	ld.global.u32 	%r8, [%rd12];
	cvta.to.global.u64 	%rd13, %rd1;
	mul.wide.s32 	%rd14, %r8, 4;
	add.s64 	%rd15, %rd13, %rd14;
	st.global.u32 	[%rd15], %r7;
$L__BB4_3:
	ret;

}


// ===== COMPILED SASS (sm_100) =====

	.target	sm_100

	.elftype	@"ET_EXEC"


//--------------------- .note.nv.tkinfo           --------------------------
	.section	.note.nv.tkinfo,"",@"SHT_NOTE"
	.sectionflags	@"SHF_NOTE_NV_TKINFO"
	.tkinfo
        /*0018*/ 	.word	0x00000002
        /*0030*/ 	.string	""
        /*0030*/ 	.string	"ptxas"
        /*0030*/ 	.string	"Cuda compilation tools, release 13.0, V13.0.88"
        /*0030*/ 	.string	"Build cuda_13.0.r13.0/compiler.36424714_0"
        /*0030*/ 	.string	"-arch sm_100 -m 64 "



//--------------------- .note.nv.cuinfo           --------------------------
	.section	.note.nv.cuinfo,"",@"SHT_NOTE"
	.sectionflags	@"SHF_NOTE_NV_CUINFO"
        /*0018*/ 	.short	0x0002
        /*001a*/ 	.short	0x0064
        /*001c*/ 	.short	0x0082
	.zero		2


//--------------------- .nv.info                  --------------------------
	.section	.nv.info,"",@"SHT_CUDA_INFO"
	.align	4


	//----- nvinfo : EIATTR_REGCOUNT
	.align		4
        /*0000*/ 	.byte	0x04, 0x2f
        /*0002*/ 	.short	(.L_1 - .L_0)
	.align		4
.L_0:
        /*0004*/ 	.word	index@(_Z4markPiS_i)
        /*0008*/ 	.word	0x0000000a


	//----- nvinfo : EIATTR_FRAME_SIZE
	.align		4
.L_1:
        /*000c*/ 	.byte	0x04, 0x11
        /*000e*/ 	.short	(.L_3 - .L_2)
	.align		4
.L_2:
        /*0010*/ 	.word	index@(_Z4markPiS_i)
        /*0014*/ 	.word	0x00000000


	//----- nvinfo : EIATTR_REGCOUNT
	.align		4
.L_3:
        /*0018*/ 	.byte	0x04, 0x2f
        /*001a*/ 	.short	(.L_5 - .L_4)
	.align		4
.L_4:
        /*001c*/ 	.word	index@(_Z10block_scanPiS_S_i)
        /*0020*/ 	.word	0x0000000e


	//----- nvinfo : EIATTR_FRAME_SIZE
	.align		4
.L_5:
        /*0024*/ 	.byte	0x04, 0x11
        /*0026*/ 	.short	(.L_7 - .L_6)
	.align		4
.L_6:
        /*0028*/ 	.word	index@(_Z10block_scanPiS_S_i)
        /*002c*/ 	.word	0x00000000


	//----- nvinfo : EIATTR_REGCOUNT
	.align		4
.L_7:
        /*0030*/ 	.byte	0x04, 0x2f
        /*0032*/ 	.short	(.L_9 - .L_8)
	.align		4
.L_8:
        /*0034*/ 	.word	index@(_Z8sum_scanPiS_ii)
        /*0038*/ 	.word	0x0000000c


	//----- nvinfo : EIATTR_FRAME_SIZE
	.align		4
.L_9:
        /*003c*/ 	.byte	0x04, 0x11
        /*003e*/ 	.short	(.L_11 - .L_10)
	.align		4
.L_10:
        /*0040*/ 	.word	index@(_Z8sum_scanPiS_ii)
        /*0044*/ 	.word	0x00000000


	//----- nvinfo : EIATTR_REGCOUNT
	.align		4
.L_11:
        /*0048*/ 	.byte	0x04, 0x2f
        /*004a*/ 	.short	(.L_13 - .L_12)
	.align		4
.L_12:
        /*004c*/ 	.word	index@(_Z3addPiiS_)
        /*0050*/ 	.word	0x0000000c


	//----- nvinfo : EIATTR_FRAME_SIZE
	.align		4
.L_13:
        /*0054*/ 	.byte	0x04, 0x11
        /*0056*/ 	.short	(.L_15 - .L_14)
	.align		4
.L_14:
        /*0058*/ 	.word	index@(_Z3addPiiS_)
        /*005c*/ 	.word	0x00000000


	//----- nvinfo : EIATTR_REGCOUNT
	.align		4
.L_15:
        /*0060*/ 	.byte	0x04, 0x2f
        /*0062*/ 	.short	(.L_17 - .L_16)
	.align		4
.L_16:
        /*0064*/ 	.word	index@(_Z7compactPiS_S_S_i)
        /*0068*/ 	.word	0x0000000a


	//----- nvinfo : EIATTR_FRAME_SIZE
	.align		4
.L_17:
        /*006c*/ 	.byte	0x04, 0x11
        /*006e*/ 	.short	(.L_19 - .L_18)
	.align		4
.L_18:
        /*0070*/ 	.word	index@(_Z7compactPiS_S_S_i)
        /*0074*/ 	.word	0x00000000


	//----- nvinfo : EIATTR_MIN_STACK_SIZE
	.align		4
.L_19:
        /*0078*/ 	.byte	0x04, 0x12
        /*007a*/ 	.short	(.L_21 - .L_20)
	.align		4
.L_20:
        /*007c*/ 	.word	index@(_Z7compactPiS_S_S_i)
        /*0080*/ 	.word	0x00000000


	//----- nvinfo : EIATTR_MIN_STACK_SIZE
	.align		4
.L_21:
        /*0084*/ 	.byte	0x04, 0x12
        /*0086*/ 	.short	(.L_23 - .L_22)
	.align		4
.L_22:
        /*0088*/ 	.word	index@(_Z3addPiiS_)
        /*008c*/ 	.word	0x00000000


	//----- nvinfo : EIATTR_MIN_STACK_SIZE
	.align		4
.L_23:
        /*0090*/ 	.byte	0x04, 0x12
        /*0092*/ 	.short	(.L_25 - .L_24)
	.align		4
.L_24:
        /*0094*/ 	.word	index@(_Z8sum_scanPiS_ii)
        /*0098*/ 	.word	0x00000000


	//----- nvinfo : EIATTR_MIN_STACK_SIZE
	.align		4
.L_25:
        /*009c*/ 	.byte	0x04, 0x12
        /*009e*/ 	.short	(.L_27 - .L_26)
	.align		4
.L_26:
        /*00a0*/ 	.word	index@(_Z10block_scanPiS_S_i)
        /*00a4*/ 	.word	0x00000000


	//----- nvinfo : EIATTR_MIN_STACK_SIZE
	.align		4
.L_27:
        /*00a8*/ 	.byte	0x04, 0x12
        /*00aa*/ 	.short	(.L_29 - .L_28)
	.align		4
.L_28:
        /*00ac*/ 	.word	index@(_Z4markPiS_i)
        /*00b0*/ 	.word	0x00000000
.L_29:


//--------------------- .nv.compat                --------------------------
	.section	.nv.compat,"",@"SHT_CUDA_COMPAT_INFO"
	.align	4
        /*0000*/ 	.byte	0x02, 0x09, 0x00, 0x00, 0x02, 0x02, 0x01, 0x00, 0x02, 0x05, 0x05, 0x00, 0x03, 0x07, 0x01, 0x01
        /*0010*/ 	.byte	0x02, 0x03, 0x00, 0x00, 0x02, 0x06, 0x01, 0x00, 0x04, 0x0b, 0x08, 0x00, 0x09, 0x00, 0x00, 0x00
        /*0020*/ 	.byte	0x00, 0x00, 0x00, 0x00


//--------------------- .nv.info._Z7compactPiS_S_S_i --------------------------
	.section	.nv.info._Z7compactPiS_S_S_i,"",@"SHT_CUDA_INFO"
	.sectionflags	@""
	.align	4


	//----- nvinfo : EIATTR_CUDA_API_VERSION
	.align		4
        /*0000*/ 	.byte	0x04, 0x37
        /*0002*/ 	.short	(.L_31 - .L_30)
.L_30:
        /*0004*/ 	.word	0x00000082


	//----- nvinfo : EIATTR_KPARAM_INFO
	.align		4
.L_31:
        /*0008*/ 	.byte	0x04, 0x17
        /*000a*/ 	.short	(.L_33 - .L_32)
.L_32:
        /*000c*/ 	.word	0x00000000
        /*0010*/ 	.short	0x0004
        /*0012*/ 	.short	0x0020
        /*0014*/ 	.byte	0x00, 0xf0, 0x11, 0x00


	//----- nvinfo : EIATTR_KPARAM_INFO
	.align		4
.L_33:
        /*0018*/ 	.byte	0x04, 0x17
        /*001a*/ 	.short	(.L_35 - .L_34)
.L_34:
        /*001c*/ 	.word	0x00000000
        /*0020*/ 	.short	0x0003
        /*0022*/ 	.short	0x0018
        /*0024*/ 	.byte	0x00, 0xf5, 0x21, 0x00


	//----- nvinfo : EIATTR_KPARAM_INFO
	.align		4
.L_35:
        /*0028*/ 	.byte	0x04, 0x17
        /*002a*/ 	.short	(.L_37 - .L_36)
.L_36:
        /*002c*/ 	.word	0x00000000
        /*0030*/ 	.short	0x0002
        /*0032*/ 	.short	0x0010
        /*0034*/ 	.byte	0x00, 0xf5, 0x21, 0x00


	//----- nvinfo : EIATTR_KPARAM_INFO
	.align		4
.L_37:
        /*0038*/ 	.byte	0x04, 0x17
        /*003a*/ 	.short	(.L_39 - .L_38)
.L_38:
        /*003c*/ 	.word	0x00000000
        /*0040*/ 	.short	0x0001
        /*0042*/ 	.short	0x0008
        /*0044*/ 	.byte	0x00, 0xf5, 0x21, 0x00


	//----- nvinfo : EIATTR_KPARAM_INFO
	.align		4
.L_39:
        /*0048*/ 	.byte	0x04, 0x17
        /*004a*/ 	.short	(.L_41 - .L_40)
.L_40:
        /*004c*/ 	.word	0x00000000
        /*0050*/ 	.short	0x0000
        /*0052*/ 	.short	0x0000
        /*0054*/ 	.byte	0x00, 0xf5, 0x21, 0x00


	//----- nvinfo : EIATTR_SPARSE_MMA_MASK
	.align		4
.L_41:
        /*0058*/ 	.byte	0x03, 0x50
        /*005a*/ 	.short	0x0000


	//----- nvinfo : EIATTR_MAXREG_COUNT
	.align		4
        /*005c*/ 	.byte	0x03, 0x1b
        /*005e*/ 	.short	0x00ff


	//----- nvinfo : EIATTR_MERCURY_ISA_VERSION
	.align		4
        /*0060*/ 	.byte	0x03, 0x5f
        /*0062*/ 	.short	0x0101


	//----- nvinfo : EIATTR_VRC_CTA_INIT_COUNT
	.align		4
        /*0064*/ 	.byte	0x02, 0x4a
	.zero		1
	.zero		1


	//----- nvinfo : EIATTR_EXIT_INSTR_OFFSETS
	.align		4
        /*0068*/ 	.byte	0x04, 0x1c
        /*006a*/ 	.short	(.L_43 - .L_42)


	//   ....[0]....
.L_42:
        /*006c*/ 	.word	0x00000070


	//   ....[1]....
        /*0070*/ 	.word	0x000000d0


	//   ....[2]....
        /*0074*/ 	.word	0x00000170


	//----- nvinfo : EIATTR_CBANK_PARAM_SIZE
	.align		4
.L_43:
        /*0078*/ 	.byte	0x03, 0x19
        /*007a*/ 	.short	0x0024


	//----- nvinfo : EIATTR_PARAM_CBANK
	.align		4
        /*007c*/ 	.byte	0x04, 0x0a
        /*007e*/ 	.short	(.L_45 - .L_44)
	.align		4
.L_44:
        /*0080*/ 	.word	index@(.nv.constant0._Z7compactPiS_S_S_i)
        /*0084*/ 	.short	0x0380
        /*0086*/ 	.short	0x0024


	//----- nvinfo : EIATTR_SW_WAR
	.align		4
.L_45:
        /*0088*/ 	.byte	0x04, 0x36
        /*008a*/ 	.short	(.L_47 - .L_46)
.L_46:
        /*008c*/ 	.word	0x00000008
.L_47:


//--------------------- .nv.info._Z3addPiiS_      --------------------------
	.section	.nv.info._Z3addPiiS_,"",@"SHT_CUDA_INFO"
	.sectionflags	@""
	.align	4


	//----- nvinfo : EIATTR_CUDA_API_VERSION
	.align		4
        /*0000*/ 	.byte	0x04, 0x37
        /*0002*/ 	.short	(.L_49 - .L_48)
.L_48:
        /*0004*/ 	.word	0x00000082


	//----- nvinfo : EIATTR_KPARAM_INFO
	.align		4
.L_49:
        /*0008*/ 	.byte	0x04, 0x17
        /*000a*/ 	.short	(.L_51 - .L_50)
.L_50:
        /*000c*/ 	.word	0x00000000
        /*0010*/ 	.short	0x0002
        /*0012*/ 	.short	0x0010
        /*0014*/ 	.byte	0x00, 0xf5, 0x21, 0x00


	//----- nvinfo : EIATTR_KPARAM_INFO
	.align		4
.L_51:
        /*0018*/ 	.byte	0x04, 0x17
        /*001a*/ 	.short	(.L_53 - .L_52)
.L_52:
        /*001c*/ 	.word	0x00000000
        /*0020*/ 	.short	0x0001
        /*0022*/ 	.short	0x0008
        /*0024*/ 	.byte	0x00, 0xf0, 0x11, 0x00


	//----- nvinfo : EIATTR_KPARAM_INFO
	.align		4
.L_53:
        /*0028*/ 	.byte	0x04, 0x17
        /*002a*/ 	.short	(.L_55 - .L_54)
.L_54:
        /*002c*/ 	.word	0x00000000
        /*0030*/ 	.short	0x0000
        /*0032*/ 	.short	0x0000
        /*0034*/ 	.byte	0x00, 0xf5, 0x21, 0x00


	//----- nvinfo : EIATTR_SPARSE_MMA_MASK
	.align		4
.L_55:
        /*0038*/ 	.byte	0x03, 0x50
        /*003a*/ 	.short	0x0000


	//----- nvinfo : EIATTR_MAXREG_COUNT
	.align		4
        /*003c*/ 	.byte	0x03, 0x1b
        /*003e*/ 	.short	0x00ff


	//----- nvinfo : EIATTR_MERCURY_ISA_VERSION
	.align		4
        /*0040*/ 	.byte	0x03, 0x5f
        /*0042*/ 	.short	0x0101


	//----- nvinfo : EIATTR_VRC_CTA_INIT_COUNT
	.align		4
        /*0044*/ 	.byte	0x02, 0x4a
	.zero		1
	.zero		1


	//----- nvinfo : EIATTR_EXIT_INSTR_OFFSETS
	.align		4
        /*0048*/ 	.byte	0x04, 0x1c
        /*004a*/ 	.short	(.L_57 - .L_56)


	//   ....[0]....
.L_56:
        /*004c*/ 	.word	0x000000e0


	//----- nvinfo : EIATTR_CBANK_PARAM_SIZE
	.align		4
.L_57:
        /*0050*/ 	.byte	0x03, 0x19
        /*0052*/ 	.short	0x0018


	//----- nvinfo : EIATTR_PARAM_CBANK
	.align		4
        /*0054*/ 	.byte	0x04, 0x0a
        /*0056*/ 	.short	(.L_59 - .L_58)
	.align		4
.L_58:
        /*0058*/ 	.word	index@(.nv.constant0._Z3addPiiS_)
        /*005c*/ 	.short	0x0380
        /*005e*/ 	.short	0x0018


	//----- nvinfo : EIATTR_SW_WAR
	.align		4
.L_59:
        /*0060*/ 	.byte	0x04, 0x36
        /*0062*/ 	.short	(.L_61 - .L_60)
.L_60:
        /*0064*/ 	.word	0x00000008
.L_61:


//--------------------- .nv.info._Z8sum_scanPiS_ii --------------------------
	.section	.nv.info._Z8sum_scanPiS_ii,"",@"SHT_CUDA_INFO"
	.sectionflags	@""
	.align	4


	//----- nvinfo : EIATTR_CUDA_API_VERSION
	.align		4
        /*0000*/ 	.byte	0x04, 0x37
        /*0002*/ 	.short	(.L_63 - .L_62)
.L_62:
        /*0004*/ 	.word	0x00000082


	//----- nvinfo : EIATTR_KPARAM_INFO
	.align		4
.L_63:
        /*0008*/ 	.byte	0x04, 0x17
        /*000a*/ 	.short	(.L_65 - .L_64)
.L_64:
        /*000c*/ 	.word	0x00000000
        /*0010*/ 	.short	0x0003
        /*0012*/ 	.short	0x0014
        /*0014*/ 	.byte	0x00, 0xf0, 0x11, 0x00


	//----- nvinfo : EIATTR_KPARAM_INFO
	.align		4
.L_65:
        /*0018*/ 	.byte	0x04, 0x17
        /*001a*/ 	.short	(.L_67 - .L_66)
.L_66:
        /*001c*/ 	.word	0x00000000
        /*0020*/ 	.short	0x0002
        /*0022*/ 	.short	0x0010
        /*0024*/ 	.byte	0x00, 0xf0, 0x11, 0x00


	//----- nvinfo : EIATTR_KPARAM_INFO
	.align		4
.L_67:
        /*0028*/ 	.byte	0x04, 0x17
        /*002a*/ 	.short	(.L_69 - .L_68)
.L_68:
        /*002c*/ 	.word	0x00000000
        /*0030*/ 	.short	0x0001
        /*0032*/ 	.short	0x0008
        /*0034*/ 	.byte	0x00, 0xf5, 0x21, 0x00


	//----- nvinfo : EIATTR_KPARAM_INFO
	.align		4
.L_69:
        /*0038*/ 	.byte	0x04, 0x17
        /*003a*/ 	.short	(.L_71 - .L_70)
.L_70:
        /*003c*/ 	.word	0x00000000
        /*0040*/ 	.short	0x0000
        /*0042*/ 	.short	0x0000
        /*0044*/ 	.byte	0x00, 0xf5, 0x21, 0x00


	//----- nvinfo : EIATTR_SPARSE_MMA_MASK
	.align		4
.L_71:
        /*0048*/ 	.byte	0x03, 0x50
        /*004a*/ 	.short	0x0000


	//----- nvinfo : EIATTR_MAXREG_COUNT
	.align		4
        /*004c*/ 	.byte	0x03, 0x1b
        /*004e*/ 	.short	0x00ff


	//----- nvinfo : EIATTR_NUM_BARRIERS
	.align		4
        /*0050*/ 	.byte	0x02, 0x4c
        /*0052*/ 	.byte	0x01
	.zero		1


	//----- nvinfo : EIATTR_MERCURY_ISA_VERSION
	.align		4
        /*0054*/ 	.byte	0x03, 0x5f
        /*0056*/ 	.short	0x0101


	//----- nvinfo : EIATTR_VRC_CTA_INIT_COUNT
	.align		4
        /*0058*/ 	.byte	0x02, 0x4a
	.zero		1
	.zero		1


	//----- nvinfo : EIATTR_EXIT_INSTR_OFFSETS
	.align		4
        /*005c*/ 	.byte	0x04, 0x1c
        /*005e*/ 	.short	(.L_73 - .L_72)


	//   ....[0]....
.L_72:
        /*0060*/ 	.word	0x000003f0


	//   ....[1]....
        /*0064*/ 	.word	0x00000460


	//----- nvinfo : EIATTR_CBANK_PARAM_SIZE
	.align		4
.L_73:
        /*0068*/ 	.byte	0x03, 0x19
        /*006a*/ 	.short	0x0018


	//----- nvinfo : EIATTR_PARAM_CBANK
	.align		4
        /*006c*/ 	.byte	0x04, 0x0a
        /*006e*/ 	.short	(.L_75 - .L_74)
	.align		4
.L_74:
        /*0070*/ 	.word	index@(.nv.constant0._Z8sum_scanPiS_ii)
        /*0074*/ 	.short	0x0380
        /*0076*/ 	.short	0x0018


	//----- nvinfo : EIATTR_SW_WAR
	.align		4
.L_75:
        /*0078*/ 	.byte	0x04, 0x36
        /*007a*/ 	.short	(.L_77 - .L_76)
.L_76:
        /*007c*/ 	.word	0x00000008
.L_77:


//--------------------- .nv.info._Z10block_scanPiS_S_i --------------------------
	.section	.nv.info._Z10block_scanPiS_S_i,"",@"SHT_CUDA_INFO"
	.sectionflags	@""
	.align	4


	//----- nvinfo : EIATTR_CUDA_API_VERSION
	.align		4
        /*0000*/ 	.byte	0x04, 0x37
        /*0002*/ 	.short	(.L_79 - .L_78)
.L_78:
        /*0004*/ 	.word	0x00000082


	//----- nvinfo : EIATTR_KPARAM_INFO
	.align		4
.L_79:
        /*0008*/ 	.byte	0x04, 0x17
        /*000a*/ 	.short	(.L_81 - .L_80)
.L_80:
        /*000c*/ 	.word	0x00000000
        /*0010*/ 	.short	0x0003
        /*0012*/ 	.short	0x0018
        /*0014*/ 	.byte	0x00, 0xf0, 0x11, 0x00


	//----- nvinfo : EIATTR_KPARAM_INFO
	.align		4
.L_81:
        /*0018*/ 	.byte	0x04, 0x17
        /*001a*/ 	.short	(.L_83 - .L_82)
.L_82:
        /*001c*/ 	.word	0x00000000
        /*0020*/ 	.short	0x0002
        /*0022*/ 	.short	0x0010
        /*0024*/ 	.byte	0x00, 0xf5, 0x21, 0x00


	//----- nvinfo : EIATTR_KPARAM_INFO
	.align		4
.L_83:
        /*0028*/ 	.byte	0x04, 0x17
        /*002a*/ 	.short	(.L_85 - .L_84)
.L_84:
        /*002c*/ 	.word	0x00000000
        /*0030*/ 	.short	0x0001
        /*0032*/ 	.short	0x0008
        /*0034*/ 	.byte	0x00, 0xf5, 0x21, 0x00


	//----- nvinfo : EIATTR_KPARAM_INFO
	.align		4
.L_85:
        /*0038*/ 	.byte	0x04, 0x17
        /*003a*/ 	.short	(.L_87 - .L_86)
.L_86:
        /*003c*/ 	.word	0x00000000
        /*0040*/ 	.short	0x0000
        /*0042*/ 	.short	0x0000
        /*0044*/ 	.byte	0x00, 0xf5, 0x21, 0x00


	//----- nvinfo : EIATTR_SPARSE_MMA_MASK
	.align		4
.L_87:
        /*0048*/ 	.byte	0x03, 0x50
        /*004a*/ 	.short	0x0000


	//----- nvinfo : EIATTR_MAXREG_COUNT
	.align		4
        /*004c*/ 	.byte	0x03, 0x1b
        /*004e*/ 	.short	0x00ff


	//----- nvinfo : EIATTR_NUM_BARRIERS
	.align		4
        /*0050*/ 	.byte	0x02, 0x4c
        /*0052*/ 	.byte	0x01
	.zero		1


	//----- nvinfo : EIATTR_MERCURY_ISA_VERSION
	.align		4
        /*0054*/ 	.byte	0x03, 0x5f
        /*0056*/ 	.short	0x0101


	//----- nvinfo : EIATTR_VRC_CTA_INIT_COUNT
	.align		4
        /*0058*/ 	.byte	0x02, 0x4a
	.zero		1
	.zero		1


	//----- nvinfo : EIATTR_EXIT_INSTR_OFFSETS
	.align		4
        /*005c*/ 	.byte	0x04, 0x1c
        /*005e*/ 	.short	(.L_89 - .L_88)


	//   ....[0]....
.L_88:
        /*0060*/ 	.word	0x00000450


	//----- nvinfo : EIATTR_CBANK_PARAM_SIZE
	.align		4
.L_89:
        /*0064*/ 	.byte	0x03, 0x19
        /*0066*/ 	.short	0x001c


	//----- nvinfo : EIATTR_PARAM_CBANK
	.align		4
        /*0068*/ 	.byte	0x04, 0x0a
        /*006a*/ 	.short	(.L_91 - .L_90)
	.align		4
.L_90:
        /*006c*/ 	.word	index@(.nv.constant0._Z10block_scanPiS_S_i)
        /*0070*/ 	.short	0x0380
        /*0072*/ 	.short	0x001c


	//----- nvinfo : EIATTR_SW_WAR
	.align		4
.L_91:
        /*0074*/ 	.byte	0x04, 0x36
        /*0076*/ 	.short	(.L_93 - .L_92)
.L_92:
        /*0078*/ 	.word	0x00000008
.L_93:


//--------------------- .nv.info._Z4markPiS_i     --------------------------
	.section	.nv.info._Z4markPiS_i,"",@"SHT_CUDA_INFO"
	.sectionflags	@""
	.align	4


	//----- nvinfo : EIATTR_CUDA_API_VERSION
	.align		4
        /*0000*/ 	.byte	0x04, 0x37
        /*0002*/ 	.short	(.L_95 - .L_94)
.L_94:
        /*0004*/ 	.word	0x00000082


	//----- nvinfo : EIATTR_KPARAM_INFO
	.align		4
.L_95:
        /*0008*/ 	.byte	0x04, 0x17
        /*000a*/ 	.short	(.L_97 - .L_96)
.L_96:
        /*000c*/ 	.word	0x00000000
        /*0010*/ 	.short	0x0002
        /*0012*/ 	.short	0x0010
        /*0014*/ 	.byte	0x00, 0xf0, 0x11, 0x00


	//----- nvinfo : EIATTR_KPARAM_INFO
	.align		4
.L_97:
        /*0018*/ 	.byte	0x04, 0x17
        /*001a*/ 	.short	(.L_99 - .L_98)
.L_98:
        /*001c*/ 	.word	0x00000000
        /*0020*/ 	.short	0x0001
        /*0022*/ 	.short	0x0008
        /*0024*/ 	.byte	0x00, 0xf5, 0x21, 0x00


	//----- nvinfo : EIATTR_KPARAM_INFO
	.align		4
.L_99:
        /*0028*/ 	.byte	0x04, 0x17
        /*002a*/ 	.short	(.L_101 - .L_100)
.L_100:
        /*002c*/ 	.word	0x00000000
        /*0030*/ 	.short	0x0000
        /*0032*/ 	.short	0x0000
        /*0034*/ 	.byte	0x00, 0xf5, 0x21, 0x00


	//----- nvinfo : EIATTR_SPARSE_MMA_MASK
	.align		4
.L_101:
        /*0038*/ 	.byte	0x03, 0x50
        /*003a*/ 	.short	0x0000


	//----- nvinfo : EIATTR_MAXREG_COUNT
	.align		4
        /*003c*/ 	.byte	0x03, 0x1b
        /*003e*/ 	.short	0x00ff


	//----- nvinfo : EIATTR_MERCURY_ISA_VERSION
	.align		4
        /*0040*/ 	.byte	0x03, 0x5f
        /*0042*/ 	.short	0x0101


	//----- nvinfo : EIATTR_VRC_CTA_INIT_COUNT
	.align		4
        /*0044*/ 	.byte	0x02, 0x4a
	.zero		1
	.zero		1


	//----- nvinfo : EIATTR_EXIT_INSTR_OFFSETS
	.align		4
        /*0048*/ 	.byte	0x04, 0x1c
        /*004a*/ 	.short	(.L_103 - .L_102)


	//   ....[0]....
.L_102:
        /*004c*/ 	.word	0x00000070


	//   ....[1]....
        /*0050*/ 	.word	0x00000100


	//----- nvinfo : EIATTR_CBANK_PARAM_SIZE
	.align		4
.L_103:
        /*0054*/ 	.byte	0x03, 0x19
        /*0056*/ 	.short	0x0014


	//----- nvinfo : EIATTR_PARAM_CBANK
	.align		4
        /*0058*/ 	.byte	0x04, 0x0a
        /*005a*/ 	.short	(.L_105 - .L_104)
	.align		4
.L_104:
        /*005c*/ 	.word	index@(.nv.constant0._Z4markPiS_i)
        /*0060*/ 	.short	0x0380
        /*0062*/ 	.short	0x0014


	//----- nvinfo : EIATTR_SW_WAR
	.align		4
.L_105:
        /*0064*/ 	.byte	0x04, 0x36
        /*0066*/ 	.short	(.L_107 - .L_106)
.L_106:
        /*0068*/ 	.word	0x00000008
.L_107:


//--------------------- .nv.callgraph             --------------------------
	.section	.nv.callgraph,"",@"SHT_CUDA_CALLGRAPH"
	.align	4
	.sectionentsize	8
	.align		4
        /*0000*/ 	.word	0x00000000
	.align		4
        /*0004*/ 	.word	0xffffffff
	.align		4
        /*0008*/ 	.word	0x00000000
	.align		4
        /*000c*/ 	.word	0xfffffffe
	.align		4
        /*0010*/ 	.word	0x00000000
	.align		4
        /*0014*/ 	.word	0xfffffffd
	.align		4
        /*0018*/ 	.word	0x00000000
	.align		4
        /*001c*/ 	.word	0xfffffffc


//--------------------- .text._Z7compactPiS_S_S_i --------------------------
	.section	.text._Z7compactPiS_S_S_i,"ax",@progbits
	.align	128
        .global         _Z7compactPiS_S_S_i
        .type           _Z7compactPiS_S_S_i,@function
        .size           _Z7compactPiS_S_S_i,(.L_x_13 - _Z7compactPiS_S_S_i)
        .other          _Z7compactPiS_S_S_i,@"STO_CUDA_ENTRY STV_DEFAULT"
_Z7compactPiS_S_S_i:
.text._Z7compactPiS_S_S_i:
[----:B------:R-:W-:Y:S01]  /*0000*/  LDC R1, c[0x0][0x37c] ;  /* 0x0000df00ff017b82 */ /* 0x000fe20000000800 */
[----:B------:R-:W0:Y:S01]  /*0010*/  S2R R7, SR_CTAID.X ;  /* 0x0000000000077919 */ /* 0x000e220000002500 */
[----:B------:R-:W0:Y:S01]  /*0020*/  LDCU UR4, c[0x0][0x360] ;  /* 0x00006c00ff0477ac */ /* 0x000e220008000800 */
[----:B------:R-:W0:Y:S01]  /*0030*/  S2R R0, SR_TID.X ;  /* 0x0000000000007919 */ /* 0x000e220000002100 */
[----:B------:R-:W1:Y:S01]  /*0040*/  LDCU UR5, c[0x0][0x3a0] ;  /* 0x00007400ff0577ac */ /* 0x000e620008000800 */
[----:B0-----:R-:W-:-:S05]  /*0050*/  IMAD R7, R7, UR4, R0 ;  /* 0x0000000407077c24 */ /* 0x001fca000f8e0200 */
[----:B-1----:R-:W-:-:S13]  /*0060*/  ISETP.GE.AND P0, PT, R7, UR5, PT ;  /* 0x0000000507007c0c */ /* 0x002fda000bf06270 */
[----:B------:R-:W-:Y:S05]  /*0070*/  @P0 EXIT ;  /* 0x000000000000094d */ /* 0x000fea0003800000 */
[----:B------:R-:W0:Y:S01]  /*0080*/  LDC.64 R2, c[0x0][0x390] ;  /* 0x0000e400ff027b82 */ /* 0x000e220000000a00 */
[----:B------:R-:W1:Y:S01]  /*0090*/  LDCU.64 UR4, c[0x0][0x358] ;  /* 0x00006b00ff0477ac */ /* 0x000e620008000a00 */
[----:B0-----:R-:W-:-:S06]  /*00a0*/  IMAD.WIDE R2, R7, 0x4, R2 ;  /* 0x0000000407027825 */ /* 0x001fcc00078e0202 */
[----:B-1----:R-:W2:Y:S02]  /*00b0*/  LDG.E R2, desc[UR4][R2.64] ;  /* 0x0000000402027981 */ /* 0x002ea4000c1e1900 */
[----:B--2---:R-:W-:-:S13]  /*00c0*/  ISETP.NE.AND P0, PT, R2, 0x1, PT ;  /* 0x000000010200780c */ /* 0x004fda0003f05270 */
[----:B------:R-:W-:Y:S05]  /*00d0*/  @P0 EXIT ;  /* 0x000000000000094d */ /* 0x000fea0003800000 */
[----:B------:R-:W0:Y:S08]  /*00e0*/  LDC.64 R4, c[0x0][0x398] ;  /* 0x0000e600ff047b82 */ /* 0x000e300000000a00 */
[----:B------:R-:W1:Y:S01]  /*00f0*/  LDC.64 R2, c[0x0][0x388] ;  /* 0x0000e200ff027b82 */ /* 0x000e620000000a00 */
[----:B0-----:R-:W-:-:S06]  /*0100*/  IMAD.WIDE R4, R7, 0x4, R4 ;  /* 0x0000000407047825 */ /* 0x001fcc00078e0204 */
[----:B------:R-:W2:Y:S01]  /*0110*/  LDG.E R5, desc[UR4][R4.64] ;  /* 0x0000000404057981 */ /* 0x000ea2000c1e1900 */
[----:B-1----:R-:W-:Y:S02]  /*0120*/  IMAD.WIDE R2, R7, 0x4, R2 ;  /* 0x0000000407027825 */ /* 0x002fe400078e0202 */
[----:B------:R-:W2:Y:S04]  /*0130*/  LDC.64 R6, c[0x0][0x380] ;  /* 0x0000e000ff067b82 */ /* 0x000ea80000000a00 */
[----:B------:R-:W3:Y:S01]  /*0140*/  LDG.E R3, desc[UR4][R2.64] ;  /* 0x0000000402037981 */ /* 0x000ee2000c1e1900 */
[----:B--2---:R-:W-:-:S05]  /*0150*/  IMAD.WIDE R6, R5, 0x4, R6 ;  /* 0x0000000405067825 */ /* 0x004fca00078e0206 */
[----:B---3--:R-:W-:Y:S01]  /*0160*/  STG.E desc[UR4][R6.64], R3 ;  /* 0x0000000306007986 */ /* 0x008fe2000c101904 */
[----:B------:R-:W-:Y:S05]  /*0170*/  EXIT ;  /* 0x000000000000794d */ /* 0x000fea0003800000 */
.L_x_0:
[----:B------:R-:W-:-:S00]  /*0180*/  BRA `(.L_x_0) ;  /* 0xfffffffc00fc7947 */ /* 0x000fc0000383ffff */
[----:B------:R-:W-:-:S00]  /*0190*/  NOP ;  /* 0x0000000000007918 */ /* 0x000fc00000000000 */
        /* <DEDUP_REMOVED lines=14> */
.L_x_13:


//--------------------- .text._Z3addPiiS_         --------------------------
	.section	.text._Z3addPiiS_,"ax",@progbits
	.align	128
        .global         _Z3addPiiS_
        .type           _Z3addPiiS_,@function
        .size           _Z3addPiiS_,(.L_x_14 - _Z3addPiiS_)
        .other          _Z3addPiiS_,@"STO_CUDA_ENTRY STV_DEFAULT"
_Z3addPiiS_:
.text._Z3addPiiS_:
[----:B------:R-:W-:Y:S01]  /*0000*/  LDC R1, c[0x0][0x37c] ;  /* 0x0000df00ff017b82 */ /* 0x000fe20000000800 */
[----:B------:R-:W0:Y:S07]  /*0010*/  S2R R9, SR_CTAID.X ;  /* 0x0000000000097919 */ /* 0x000e2e0000002500 */
[----:B------:R-:W0:Y:S01]  /*0020*/  LDC.64 R2, c[0x0][0x390] ;  /* 0x0000e400ff027b82 */ /* 0x000e220000000a00 */
[----:B------:R-:W1:Y:S01]  /*0030*/  LDCU UR6, c[0x0][0x388] ;  /* 0x00007100ff0677ac */ /* 0x000e620008000800 */
[----:B------:R-:W1:Y:S01]  /*0040*/  S2R R0, SR_TID.X ;  /* 0x0000000000007919 */ /* 0x000e620000002100 */
[----:B------:R-:W2:Y:S05]  /*0050*/  LDCU.64 UR4, c[0x0][0x358] ;  /* 0x00006b00ff0477ac */ /* 0x000eaa0008000a00 */
[----:B------:R-:W3:Y:S01]  /*0060*/  LDC.64 R4, c[0x0][0x380] ;  /* 0x0000e000ff047b82 */ /* 0x000ee20000000a00 */
[----:B0-----:R-:W-:-:S04]  /*0070*/  IMAD.WIDE.U32 R2, R9, 0x4, R2 ;  /* 0x0000000409027825 */ /* 0x001fc800078e0002 */
[----:B-1----:R-:W-:Y:S02]  /*0080*/  IMAD R7, R9, UR6, R0 ;  /* 0x0000000609077c24 */ /* 0x002fe4000f8e0200 */
[----:B--2---:R-:W2:Y:S02]  /*0090*/  LDG.E R2, desc[UR4][R2.64] ;  /* 0x0000000402027981 */ /* 0x004ea4000c1e1900 */
[----:B---3--:R-:W-:-:S05]  /*00a0*/  IMAD.WIDE R4, R7, 0x4, R4 ;  /* 0x0000000407047825 */ /* 0x008fca00078e0204 */
[----:B------:R-:W2:Y:S02]  /*00b0*/  LDG.E R7, desc[UR4][R4.64] ;  /* 0x0000000404077981 */ /* 0x000ea4000c1e1900 */
[----:B--2---:R-:W-:-:S05]  /*00c0*/  IADD3 R7, PT, PT, R2, R7, RZ ;  /* 0x0000000702077210 */ /* 0x004fca0007ffe0ff */
[----:B------:R-:W-:Y:S01]  /*00d0*/  STG.E desc[UR4][R4.64], R7 ;  /* 0x0000000704007986 */ /* 0x000fe2000c101904 */
[----:B------:R-:W-:Y:S05]  /*00e0*/  EXIT ;  /* 0x000000000000794d */ /* 0x000fea0003800000 */
.L_x_1:
        /* <DEDUP_REMOVED lines=9> */
.L_x_14:


//--------------------- .text._Z8sum_scanPiS_ii   --------------------------
	.section	.text._Z8sum_scanPiS_ii,"ax",@progbits
	.align	128
        .global         _Z8sum_scanPiS_ii
        .type           _Z8sum_scanPiS_ii,@function
        .size           _Z8sum_scanPiS_ii,(.L_x_15 - _Z8sum_scanPiS_ii)
        .other          _Z8sum_scanPiS_ii,@"STO_CUDA_ENTRY STV_DEFAULT"
_Z8sum_scanPiS_ii:
.text._Z8sum_scanPiS_ii:
[----:B------:R-:W-:Y:S01]  /*0000*/  LDC R1, c[0x0][0x37c] ;  /* 0x0000df00ff017b82 */ /* 0x000fe20000000800 */
[----:B------:R-:W0:Y:S01]  /*0010*/  S2R R0, SR_TID.X ;  /* 0x0000000000007919 */ /* 0x000e220000002100 */
[----:B------:R-:W0:Y:S01]  /*0020*/  LDCU UR4, c[0x0][0x390] ;  /* 0x00007200ff0477ac */ /* 0x000e220008000800 */
[----:B------:R-:W1:Y:S05]  /*0030*/  LDCU.64 UR8, c[0x0][0x358] ;  /* 0x00006b00ff0877ac */ /* 0x000e6a0008000a00 */
[----:B------:R-:W2:Y:S01]  /*0040*/  S2UR UR5, SR_CgaCtaId ;  /* 0x00000000000579c3 */ /* 0x000ea20000008800 */
[----:B------:R-:W3:Y:S07]  /*0050*/  LDCU UR6, c[0x0][0x394] ;  /* 0x00007280ff0677ac */ /* 0x000eee0008000800 */
[----:B------:R-:W4:Y:S01]  /*0060*/  LDC R9, c[0x0][0x394] ;  /* 0x0000e500ff097b82 */ /* 0x000f220000000800 */
[----:B0-----:R-:W-:-:S13]  /*0070*/  ISETP.GE.AND P2, PT, R0, UR4, PT ;  /* 0x0000000400007c0c */ /* 0x001fda000bf46270 */
[----:B------:R-:W0:Y:S01]  /*0080*/  @!P2 LDC.64 R2, c[0x0][0x388] ;  /* 0x0000e200ff02ab82 */ /* 0x000e220000000a00 */
[----:B------:R-:W-:-:S04]  /*0090*/  @!P2 IMAD.SHL.U32 R5, R0, 0x2, RZ ;  /* 0x000000020005a824 */ /* 0x000fc800078e00ff */
[----:B0-----:R-:W-:-:S05]  /*00a0*/  @!P2 IMAD.WIDE.U32 R2, R5, 0x4, R2 ;  /* 0x000000040502a825 */ /* 0x001fca00078e0002 */
[----:B-1----:R-:W5:Y:S04]  /*00b0*/  @!P2 LDG.E R6, desc[UR8][R2.64] ;  /* 0x000000080206a981 */ /* 0x002f68000c1e1900 */
[----:B------:R0:W5:Y:S01]  /*00c0*/  @!P2 LDG.E R7, desc[UR8][R2.64+0x4] ;  /* 0x000004080207a981 */ /* 0x000162000c1e1900 */
[----:B------:R-:W-:Y:S01]  /*00d0*/  UMOV UR4, 0x400 ;  /* 0x0000040000047882 */ /* 0x000fe20000000000 */
[----:B------:R-:W-:Y:S01]  /*00e0*/  ISETP.NE.AND P0, PT, R0, RZ, PT ;  /* 0x000000ff0000720c */ /* 0x000fe20003f05270 */
[----:B--2---:R-:W-:Y:S01]  /*00f0*/  ULEA UR4, UR5, UR4, 0x18 ;  /* 0x0000000405047291 */ /* 0x004fe2000f8ec0ff */
[----:B----4-:R-:W-:Y:S01]  /*0100*/  ISETP.GE.AND P1, PT, R9, 0x2, PT ;  /* 0x000000020900780c */ /* 0x010fe20003f26270 */
[----:B---3--:R-:W-:-:S04]  /*0110*/  USHF.R.S32.HI UR5, URZ, 0x1, UR6 ;  /* 0x00000001ff057899 */ /* 0x008fc80008011406 */
[----:B------:R-:W-:Y:S01]  /*0120*/  LEA R4, R0, UR4, 0x3 ;  /* 0x0000000400047c11 */ /* 0x000fe2000f8e18ff */
[----:B------:R-:W-:Y:S01]  /*0130*/  UISETP.GE.AND UP0, UPT, UR5, 0x1, UPT ;  /* 0x000000010500788c */ /* 0x000fe2000bf06270 */
[----:B0-----:R-:W-:-:S03]  /*0140*/  IMAD.MOV.U32 R2, RZ, RZ, 0x1 ;  /* 0x00000001ff027424 */ /* 0x001fc600078e00ff */
[----:B-----5:R0:W-:Y:S04]  /*0150*/  @!P2 STS.64 [R4], R6 ;  /* 0x000000060400a388 */ /* 0x0201e80000000a00 */
[----:B------:R0:W-:Y:S01]  /*0160*/  @P2 STS.64 [R4], RZ ;  /* 0x000000ff04002388 */ /* 0x0001e20000000a00 */
[----:B------:R-:W-:Y:S05]  /*0170*/  BRA.U !UP0, `(.L_x_2) ;  /* 0x0000000108407547 */ /* 0x000fea000b800000 */
[----:B------:R-:W-:Y:S01]  /*0180*/  LEA R3, R0, 0x1, 0x1 ;  /* 0x0000000100037811 */ /* 0x000fe200078e08ff */
[----:B------:R-:W-:-:S07]  /*0190*/  IMAD.MOV.U32 R2, RZ, RZ, 0x1 ;  /* 0x00000001ff027424 */ /* 0x000fce00078e00ff */
.L_x_3:
[----:B------:R-:W-:Y:S01]  /*01a0*/  BAR.SYNC.DEFER_BLOCKING 0x0 ;  /* 0x0000000000007b1d */ /* 0x000fe20000010000 */
[----:B------:R-:W-:Y:S01]  /*01b0*/  ISETP.GE.AND P2, PT, R0, UR5, PT ;  /* 0x0000000500007c0c */ /* 0x000fe2000bf46270 */
[----:B------:R-:W-:Y:S02]  /*01c0*/  UISETP.GT.U32.AND UP0, UPT, UR5, 0x1, UPT ;  /* 0x000000010500788c */ /* 0x000fe4000bf04070 */
[----:B------:R-:W-:-:S07]  /*01d0*/  USHF.R.U32.HI UR6, URZ, 0x1, UR5 ;  /* 0x00000001ff067899 */ /* 0x000fce0008011605 */
[----:B------:R-:W-:-:S03]  /*01e0*/  UMOV UR5, UR6 ;  /* 0x0000000600057c82 */ /* 0x000fc60008000000 */
[----:B------:R-:W-:-:S05]  /*01f0*/  @!P2 IMAD R5, R3, R2, RZ ;  /* 0x000000020305a224 */ /* 0x000fca00078e02ff */
[----:B------:R-:W-:-:S05]  /*0200*/  @!P2 LEA R5, R5, UR4, 0x2 ;  /* 0x000000040505ac11 */ /* 0x000fca000f8e10ff */
[C---:B01----:R-:W-:Y:S02]  /*0210*/  @!P2 IMAD R6, R2.reuse, 0x4, R5 ;  /* 0x000000040206a824 */ /* 0x043fe400078e0205 */
[----:B------:R-:W-:Y:S01]  /*0220*/  @!P2 LDS R5, [R5+-0x4] ;  /* 0xfffffc000505a984 */ /* 0x000fe20000000800 */
[----:B------:R-:W-:-:S03]  /*0230*/  IMAD.SHL.U32 R2, R2, 0x2, RZ ;  /* 0x0000000202027824 */ /* 0x000fc600078e00ff */
[----:B------:R-:W0:Y:S02]  /*0240*/  @!P2 LDS R8, [R6+-0x4] ;  /* 0xfffffc000608a984 */ /* 0x000e240000000800 */
[----:B0-----:R-:W-:-:S05]  /*0250*/  @!P2 IMAD.IADD R7, R5, 0x1, R8 ;  /* 0x000000010507a824 */ /* 0x001fca00078e0208 */
[----:B------:R1:W-:Y:S01]  /*0260*/  @!P2 STS [R6+-0x4], R7 ;  /* 0xfffffc070600a388 */ /* 0x0003e20000000800 */
[----:B------:R-:W-:Y:S05]  /*0270*/  BRA.U UP0, `(.L_x_3) ;  /* 0xfffffffd00c87547 */ /* 0x000fea000b83ffff */
.L_x_2:
[----:B------:R-:W-:-:S05]  /*0280*/  @!P0 LEA R3, R9, UR4, 0x2 ;  /* 0x0000000409038c11 */ /* 0x000fca000f8e10ff */
[----:B------:R2:W-:Y:S01]  /*0290*/  @!P0 STS [R3+-0x4], RZ ;  /* 0xfffffcff03008388 */ /* 0x0005e20000000800 */
[----:B------:R-:W-:Y:S05]  /*02a0*/  @!P1 BRA `(.L_x_4) ;  /* 0x0000000000449947 */ /* 0x000fea0003800000 */
[----:B01----:R-:W-:Y:S01]  /*02b0*/  LEA R7, R0, 0x1, 0x1 ;  /* 0x0000000100077811 */ /* 0x003fe200078e08ff */
[----:B------:R-:W0:Y:S01]  /*02c0*/  LDCU UR6, c[0x0][0x394] ;  /* 0x00007280ff0677ac */ /* 0x000e220008000800 */
[----:B------:R-:W-:-:S05]  /*02d0*/  UMOV UR5, 0x1 ;  /* 0x0000000100057882 */ /* 0x000fca0000000000 */
.L_x_5:
[----:B------:R-:W-:Y:S01]  /*02e0*/  BAR.SYNC.DEFER_BLOCKING 0x0 ;  /* 0x0000000000007b1d */ /* 0x000fe20000010000 */
[----:B------:R-:W-:Y:S01]  /*02f0*/  ISETP.GE.U32.AND P0, PT, R0, UR5, PT ;  /* 0x0000000500007c0c */ /* 0x000fe2000bf06070 */
[----:B------:R-:W-:Y:S01]  /*0300*/  USHF.L.U32 UR5, UR5, 0x1, URZ ;  /* 0x0000000105057899 */ /* 0x000fe200080006ff */
[----:B------:R-:W-:-:S03]  /*0310*/  SHF.R.U32.HI R2, RZ, 0x1, R2 ;  /* 0x00000001ff027819 */ /* 0x000fc60000011602 */
[----:B0-----:R-:W-:-:S08]  /*0320*/  UISETP.GE.AND UP0, UPT, UR5, UR6, UPT ;  /* 0x000000060500728c */ /* 0x001fd0000bf06270 */
[----:B--23--:R-:W-:-:S05]  /*0330*/  @!P0 IMAD R3, R2, R7, RZ ;  /* 0x0000000702038224 */ /* 0x00cfca00078e02ff */
[----:B------:R-:W-:-:S05]  /*0340*/  @!P0 LEA R3, R3, UR4, 0x2 ;  /* 0x0000000403038c11 */ /* 0x000fca000f8e10ff */
[----:B------:R-:W-:Y:S01]  /*0350*/  @!P0 IMAD R6, R2, 0x4, R3 ;  /* 0x0000000402068824 */ /* 0x000fe200078e0203 */
[----:B------:R-:W-:Y:S04]  /*0360*/  @!P0 LDS R5, [R3+-0x4] ;  /* 0xfffffc0003058984 */ /* 0x000fe80000000800 */
[----:B------:R-:W0:Y:S02]  /*0370*/  @!P0 LDS R8, [R6+-0x4] ;  /* 0xfffffc0006088984 */ /* 0x000e240000000800 */
[----:B0-----:R-:W-:Y:S02]  /*0380*/  @!P0 IMAD.IADD R5, R5, 0x1, R8 ;  /* 0x0000000105058824 */ /* 0x001fe400078e0208 */
[----:B------:R3:W-:Y:S04]  /*0390*/  @!P0 STS [R3+-0x4], R8 ;  /* 0xfffffc0803008388 */ /* 0x0007e80000000800 */
[----:B------:R3:W-:Y:S01]  /*03a0*/  @!P0 STS [R6+-0x4], R5 ;  /* 0xfffffc0506008388 */ /* 0x0007e20000000800 */
[----:B------:R-:W-:Y:S05]  /*03b0*/  BRA.U !UP0, `(.L_x_5) ;  /* 0xfffffffd08c87547 */ /* 0x000fea000b83ffff */
.L_x_4:
[----:B------:R-:W4:Y:S01]  /*03c0*/  LDCU UR4, c[0x0][0x390] ;  /* 0x00007200ff0477ac */ /* 0x000f220008000800 */
[----:B------:R-:W-:Y:S01]  /*03d0*/  BAR.SYNC.DEFER_BLOCKING 0x0 ;  /* 0x0000000000007b1d */ /* 0x000fe20000010000 */
[----:B----4-:R-:W-:-:S13]  /*03e0*/  ISETP.GE.AND P0, PT, R0, UR4, PT ;  /* 0x0000000400007c0c */ /* 0x010fda000bf06270 */
[----:B------:R-:W-:Y:S05]  /*03f0*/  @P0 EXIT ;  /* 0x000000000000094d */ /* 0x000fea0003800000 */
[----:B0--3--:R-:W0:Y:S01]  /*0400*/  LDS.64 R4, [R4] ;  /* 0x0000000004047984 */ /* 0x009e220000000a00 */
[----:B--2---:R-:W2:Y:S01]  /*0410*/  LDC.64 R2, c[0x0][0x380] ;  /* 0x0000e000ff027b82 */ /* 0x004ea20000000a00 */
[----:B-1----:R-:W-:-:S04]  /*0420*/  IMAD.SHL.U32 R7, R0, 0x2, RZ ;  /* 0x0000000200077824 */ /* 0x002fc800078e00ff */
[----:B--2---:R-:W-:-:S05]  /*0430*/  IMAD.WIDE.U32 R2, R7, 0x4, R2 ;  /* 0x0000000407027825 */ /* 0x004fca00078e0002 */
[----:B0-----:R-:W-:Y:S04]  /*0440*/  STG.E desc[UR8][R2.64], R4 ;  /* 0x0000000402007986 */ /* 0x001fe8000c101908 */
[----:B------:R-:W-:Y:S01]  /*0450*/  STG.E desc[UR8][R2.64+0x4], R5 ;  /* 0x0000040502007986 */ /* 0x000fe2000c101908 */
[----:B------:R-:W-:Y:S05]  /*0460*/  EXIT ;  /* 0x000000000000794d */ /* 0x000fea0003800000 */
.L_x_6:
        /* <DEDUP_REMOVED lines=9> */
.L_x_15:


//--------------------- .text._Z10block_scanPiS_S_i --------------------------
	.section	.text._Z10block_scanPiS_S_i,"ax",@progbits
	.align	128
        .global         _Z10block_scanPiS_S_i
        .type           _Z10block_scanPiS_S_i,@function
        .size           _Z10block_scanPiS_S_i,(.L_x_16 - _Z10block_scanPiS_S_i)
        .other          _Z10block_scanPiS_S_i,@"STO_CUDA_ENTRY STV_DEFAULT"
_Z10block_scanPiS_S_i:
.text._Z10block_scanPiS_S_i:
[----:B------:R-:W-:Y:S01]  /*0000*/  LDC R1, c[0x0][0x37c] ;  /* 0x0000df00ff017b82 */ /* 0x000fe20000000800 */
[----:B------:R-:W0:Y:S07]  /*0010*/  S2R R8, SR_TID.X ;  /* 0x0000000000087919 */ /* 0x000e2e0000002100 */
[----:B------:R-:W1:Y:S01]  /*0020*/  LDC.64 R2, c[0x0][0x388] ;  /* 0x0000e200ff027b82 */ /* 0x000e620000000a00 */
[----:B------:R-:W2:Y:S01]  /*0030*/  LDCU UR6, c[0x0][0x398] ;  /* 0x00007300ff0677ac */ /* 0x000ea20008000800 */
[----:B------:R-:W2:Y:S01]  /*0040*/  S2R R11, SR_CTAID.X ;  /* 0x00000000000b7919 */ /* 0x000ea20000002500 */
[----:B------:R-:W3:Y:S05]  /*0050*/  LDCU.64 UR8, c[0x0][0x358] ;  /* 0x00006b00ff0877ac */ /* 0x000eea0008000a00 */
[----:B------:R-:W4:Y:S08]  /*0060*/  S2UR UR5, SR_CgaCtaId ;  /* 0x00000000000579c3 */ /* 0x000f300000008800 */
[----:B------:R-:W4:Y:S01]  /*0070*/  LDC R10, c[0x0][0x398] ;  /* 0x0000e600ff0a7b82 */ /* 0x000f220000000800 */
[----:B0-----:R-:W-:-:S04]  /*0080*/  IMAD.SHL.U32 R4, R8, 0x2, RZ ;  /* 0x0000000208047824 */ /* 0x001fc800078e00ff */
[----:B--2---:R-:W-:-:S04]  /*0090*/  IMAD R0, R11, UR6, R4 ;  /* 0x000000060b007c24 */ /* 0x004fc8000f8e0204 */
[----:B-1----:R-:W-:-:S05]  /*00a0*/  IMAD.WIDE R2, R0, 0x4, R2 ;  /* 0x0000000400027825 */ /* 0x002fca00078e0202 */
[----:B---3--:R-:W2:Y:S04]  /*00b0*/  LDG.E R6, desc[UR8][R2.64] ;  /* 0x0000000802067981 */ /* 0x008ea8000c1e1900 */
[----:B------:R-:W2:Y:S01]  /*00c0*/  LDG.E R7, desc[UR8][R2.64+0x4] ;  /* 0x0000040802077981 */ /* 0x000ea2000c1e1900 */
[----:B------:R-:W-:Y:S01]  /*00d0*/  UMOV UR4, 0x400 ;  /* 0x0000040000047882 */ /* 0x000fe20000000000 */
[----:B------:R-:W-:Y:S01]  /*00e0*/  ISETP.NE.AND P0, PT, R8, RZ, PT ;  /* 0x000000ff0800720c */ /* 0x000fe20003f05270 */
[----:B----4-:R-:W-:Y:S01]  /*00f0*/  ULEA UR4, UR5, UR4, 0x18 ;  /* 0x0000000405047291 */ /* 0x010fe2000f8ec0ff */
[----:B------:R-:W-:Y:S01]  /*0100*/  IMAD.MOV.U32 R9, RZ, RZ, 0x1 ;  /* 0x00000001ff097424 */ /* 0x000fe200078e00ff */
[----:B------:R-:W-:Y:S01]  /*0110*/  USHF.R.S32.HI UR5, URZ, 0x1, UR6 ;  /* 0x00000001ff057899 */ /* 0x000fe20008011406 */
[----:B------:R-:W-:-:S03]  /*0120*/  IADD3 R4, PT, PT, R4, 0x1, RZ ;  /* 0x0000000104047810 */ /* 0x000fc60007ffe0ff */
[----:B------:R-:W-:Y:S01]  /*0130*/  LEA R5, R8, UR4, 0x3 ;  /* 0x0000000408057c11 */ /* 0x000fe2000f8e18ff */
[----:B------:R-:W-:-:S04]  /*0140*/  UISETP.GE.AND UP0, UPT, UR5, 0x1, UPT ;  /* 0x000000010500788c */ /* 0x000fc8000bf06270 */
[----:B--2---:R0:W-:Y:S05]  /*0150*/  STS.64 [R5], R6 ;  /* 0x0000000605007388 */ /* 0x0041ea0000000a00 */
[----:B------:R-:W-:Y:S05]  /*0160*/  BRA.U !UP0, `(.L_x_7) ;  /* 0x00000001083c7547 */ /* 0x000fea000b800000 */
[----:B------:R-:W-:-:S07]  /*0170*/  IMAD.MOV.U32 R9, RZ, RZ, 0x1 ;  /* 0x00000001ff097424 */ /* 0x000fce00078e00ff */
.L_x_8:
[----:B------:R-:W-:Y:S01]  /*0180*/  BAR.SYNC.DEFER_BLOCKING 0x0 ;  /* 0x0000000000007b1d */ /* 0x000fe20000010000 */
[----:B------:R-:W-:Y:S01]  /*0190*/  ISETP.GE.AND P1, PT, R8, UR5, PT ;  /* 0x0000000508007c0c */ /* 0x000fe2000bf26270 */
[----:B------:R-:W-:Y:S02]  /*01a0*/  UISETP.GT.U32.AND UP0, UPT, UR5, 0x1, UPT ;  /* 0x000000010500788c */ /* 0x000fe4000bf04070 */
[----:B------:R-:W-:-:S07]  /*01b0*/  USHF.R.U32.HI UR6, URZ, 0x1, UR5 ;  /* 0x00000001ff067899 */ /* 0x000fce0008011605 */
[----:B------:R-:W-:-:S03]  /*01c0*/  UMOV UR5, UR6 ;  /* 0x0000000600057c82 */ /* 0x000fc60008000000 */
[----:B------:R-:W-:-:S05]  /*01d0*/  @!P1 IMAD R2, R4, R9, RZ ;  /* 0x0000000904029224 */ /* 0x000fca00078e02ff */
[----:B------:R-:W-:-:S04]  /*01e0*/  @!P1 LEA R2, R2, UR4, 0x2 ;  /* 0x0000000402029c11 */ /* 0x000fc8000f8e10ff */
[C---:B-1----:R-:W-:Y:S02]  /*01f0*/  @!P1 LEA R3, R9.reuse, R2, 0x2 ;  /* 0x0000000209039211 */ /* 0x042fe400078e10ff */
[----:B------:R-:W-:Y:S01]  /*0200*/  @!P1 LDS R2, [R2+-0x4] ;  /* 0xfffffc0002029984 */ /* 0x000fe20000000800 */
[----:B------:R-:W-:-:S03]  /*0210*/  SHF.L.U32 R9, R9, 0x1, RZ ;  /* 0x0000000109097819 */ /* 0x000fc600000006ff */
[----:B0-----:R-:W0:Y:S02]  /*0220*/  @!P1 LDS R7, [R3+-0x4] ;  /* 0xfffffc0003079984 */ /* 0x001e240000000800 */
[----:B0-----:R-:W-:-:S05]  /*0230*/  @!P1 IMAD.IADD R6, R2, 0x1, R7 ;  /* 0x0000000102069824 */ /* 0x001fca00078e0207 */
[----:B------:R1:W-:Y:S01]  /*0240*/  @!P1 STS [R3+-0x4], R6 ;  /* 0xfffffc0603009388 */ /* 0x0003e20000000800 */
[----:B------:R-:W-:Y:S05]  /*0250*/  BRA.U UP0, `(.L_x_8) ;  /* 0xfffffffd00c87547 */ /* 0x000fea000b83ffff */
.L_x_7:
[----:B------:R-:W-:Y:S01]  /*0260*/  BAR.SYNC.DEFER_BLOCKING 0x0 ;  /* 0x0000000000007b1d */ /* 0x000fe20000010000 */
[C---:B01----:R-:W-:Y:S02]  /*0270*/  @!P0 LEA R6, R10.reuse, UR4, 0x2 ;  /* 0x000000040a068c11 */ /* 0x043fe4000f8e10ff */
[----:B------:R-:W-:-:S05]  /*0280*/  ISETP.GE.AND P1, PT, R10, 0x2, PT ;  /* 0x000000020a00780c */ /* 0x000fca0003f26270 */
[----:B------:R-:W0:Y:S01]  /*0290*/  @!P0 LDC.64 R2, c[0x0][0x390] ;  /* 0x0000e400ff028b82 */ /* 0x000e220000000a00 */
[----:B------:R-:W1:Y:S04]  /*02a0*/  @!P0 LDS R7, [R6+-0x4] ;  /* 0xfffffc0006078984 */ /* 0x000e680000000800 */
[----:B------:R2:W-:Y:S01]  /*02b0*/  @!P0 STS [R6+-0x4], RZ ;  /* 0xfffffcff06008388 */ /* 0x0005e20000000800 */
[----:B0-----:R-:W-:-:S05]  /*02c0*/  @!P0 IMAD.WIDE.U32 R2, R11, 0x4, R2 ;  /* 0x000000040b028825 */ /* 0x001fca00078e0002 */
[----:B-1----:R2:W-:Y:S01]  /*02d0*/  @!P0 STG.E desc[UR8][R2.64], R7 ;  /* 0x0000000702008986 */ /* 0x0025e2000c101908 */
[----:B------:R-:W-:Y:S05]  /*02e0*/  @!P1 BRA `(.L_x_9) ;  /* 0x0000000000409947 */ /* 0x000fea0003800000 */
[----:B------:R-:W0:Y:S01]  /*02f0*/  LDCU UR6, c[0x0][0x398] ;  /* 0x00007300ff0677ac */ /* 0x000e220008000800 */
[----:B------:R-:W-:-:S05]  /*0300*/  UMOV UR5, 0x1 ;  /* 0x0000000100057882 */ /* 0x000fca0000000000 */
.L_x_10:
[----:B------:R-:W-:Y:S01]  /*0310*/  BAR.SYNC.DEFER_BLOCKING 0x0 ;  /* 0x0000000000007b1d */ /* 0x000fe20000010000 */
[----:B------:R-:W-:Y:S01]  /*0320*/  ISETP.GE.U32.AND P0, PT, R8, UR5, PT ;  /* 0x0000000508007c0c */ /* 0x000fe2000bf06070 */
[----:B------:R-:W-:Y:S01]  /*0330*/  USHF.L.U32 UR5, UR5, 0x1, URZ ;  /* 0x0000000105057899 */ /* 0x000fe200080006ff */
[----:B------:R-:W-:-:S03]  /*0340*/  SHF.R.U32.HI R9, RZ, 0x1, R9 ;  /* 0x00000001ff097819 */ /* 0x000fc60000011609 */
[----:B0-----:R-:W-:-:S08]  /*0350*/  UISETP.GE.AND UP0, UPT, UR5, UR6, UPT ;  /* 0x000000060500728c */ /* 0x001fd0000bf06270 */
[----:B-12---:R-:W-:-:S05]  /*0360*/  @!P0 IMAD R2, R4, R9, RZ ;  /* 0x0000000904028224 */ /* 0x006fca00078e02ff */
[----:B------:R-:W-:-:S05]  /*0370*/  @!P0 LEA R2, R2, UR4, 0x2 ;  /* 0x0000000402028c11 */ /* 0x000fca000f8e10ff */
[----:B------:R-:W-:Y:S01]  /*0380*/  @!P0 IMAD R6, R9, 0x4, R2 ;  /* 0x0000000409068824 */ /* 0x000fe200078e0202 */
[----:B------:R-:W-:Y:S04]  /*0390*/  @!P0 LDS R3, [R2+-0x4] ;  /* 0xfffffc0002038984 */ /* 0x000fe80000000800 */
[----:B------:R-:W0:Y:S02]  /*03a0*/  @!P0 LDS R7, [R6+-0x4] ;  /* 0xfffffc0006078984 */ /* 0x000e240000000800 */
[----:B0-----:R-:W-:Y:S02]  /*03b0*/  @!P0 IADD3 R3, PT, PT, R3, R7, RZ ;  /* 0x0000000703038210 */ /* 0x001fe40007ffe0ff */
[----:B------:R1:W-:Y:S04]  /*03c0*/  @!P0 STS [R2+-0x4], R7 ;  /* 0xfffffc0702008388 */ /* 0x0003e80000000800 */
[----:B------:R1:W-:Y:S01]  /*03d0*/  @!P0 STS [R6+-0x4], R3 ;  /* 0xfffffc0306008388 */ /* 0x0003e20000000800 */
[----:B------:R-:W-:Y:S05]  /*03e0*/  BRA.U !UP0, `(.L_x_10) ;  /* 0xfffffffd08c87547 */ /* 0x000fea000b83ffff */
.L_x_9:
[----:B------:R-:W-:Y:S08]  /*03f0*/  BAR.SYNC.DEFER_BLOCKING 0x0 ;  /* 0x0000000000007b1d */ /* 0x000ff00000010000 */
[----:B-12---:R-:W0:Y:S01]  /*0400*/  LDC.64 R2, c[0x0][0x380] ;  /* 0x0000e000ff027b82 */ /* 0x006e220000000a00 */
[----:B------:R-:W1:Y:S01]  /*0410*/  LDS.64 R4, [R5] ;  /* 0x0000000005047984 */ /* 0x000e620000000a00 */
[----:B0-----:R-:W-:-:S05]  /*0420*/  IMAD.WIDE R2, R0, 0x4, R2 ;  /* 0x0000000400027825 */ /* 0x001fca00078e0202 */
[----:B-1----:R-:W-:Y:S04]  /*0430*/  STG.E desc[UR8][R2.64], R4 ;  /* 0x0000000402007986 */ /* 0x002fe8000c101908 */
[----:B------:R-:W-:Y:S01]  /*0440*/  STG.E desc[UR8][R2.64+0x4], R5 ;  /* 0x0000040502007986 */ /* 0x000fe2000c101908 */
[----:B------:R-:W-:Y:S05]  /*0450*/  EXIT ;  /* 0x000000000000794d */ /* 0x000fea0003800000 */
.L_x_11:
        /* <DEDUP_REMOVED lines=10> */
.L_x_16:


//--------------------- .text._Z4markPiS_i        --------------------------
	.section	.text._Z4markPiS_i,"ax",@progbits
	.align	128
        .global         _Z4markPiS_i
        .type           _Z4markPiS_i,@function
        .size           _Z4markPiS_i,(.L_x_17 - _Z4markPiS_i)
        .other          _Z4markPiS_i,@"STO_CUDA_ENTRY STV_DEFAULT"
_Z4markPiS_i:
.text._Z4markPiS_i:
        /* <DEDUP_REMOVED lines=9> */
[----:B------:R-:W1:Y:S07]  /*0090*/  LDCU.64 UR4, c[0x0][0x358] ;  /* 0x00006b00ff0477ac */ /* 0x000e6e0008000a00 */
[----:B------:R-:W2:Y:S01]  /*00a0*/  LDC.64 R4, c[0x0][0x388] ;  /* 0x0000e200ff047b82 */ /* 0x000ea20000000a00 */
[----:B0-----:R-:W-:-:S06]  /*00b0*/  IMAD.WIDE R2, R7, 0x4, R2 ;  /* 0x0000000407027825 */ /* 0x001fcc00078e0202 */
[----:B-1----:R-:W3:Y:S01]  /*00c0*/  LDG.E R2, desc[UR4][R2.64] ;  /* 0x0000000402027981 */ /* 0x002ee2000c1e1900 */
[----:B--2---:R-:W-:Y:S01]  /*00d0*/  IMAD.WIDE R4, R7, 0x4, R4 ;  /* 0x0000000407047825 */ /* 0x004fe200078e0204 */
[----:B---3--:R-:W-:-:S05]  /*00e0*/  LOP3.LUT R7, R2, 0x1, RZ, 0xc0, !PT ;  /* 0x0000000102077812 */ /* 0x008fca00078ec0ff */
[----:B------:R-:W-:Y:S01]  /*00f0*/  STG.E desc[UR4][R4.64], R7 ;  /* 0x0000000704007986 */ /* 0x000fe2000c101904 */
[----:B------:R-:W-:Y:S05]  /*0100*/  EXIT ;  /* 0x000000000000794d */ /* 0x000fea0003800000 */
.L_x_12:
        /* <DEDUP_REMOVED lines=15> */
.L_x_17:


//--------------------- .nv.shared._Z7compactPiS_S_S_i --------------------------
	.section	.nv.shared._Z7compactPiS_S_S_i,"aw",@nobits
	.sectionflags	@""
	.align	16
	.zero		1024


//--------------------- .nv.shared.reserved.0     --------------------------
	.section	.nv.shared.reserved.0,"aw",@nobits
	.weak		__nv_reservedSMEM_offset_0_alias
	.size		__nv_reservedSMEM_offset_0_alias, 0, 64
	.other		__nv_reservedSMEM_offset_0_alias,@"STO_CUDA_RESERVED_SHARED STV_DEFAULT"
__nv_reservedSMEM_offset_0_alias:
	.zero		0
	.zero		64


//--------------------- .nv.shared._Z3addPiiS_    --------------------------
	.section	.nv.shared._Z3addPiiS_,"aw",@nobits
	.sectionflags	@""
	.align	16
	.zero		1024


//--------------------- .nv.shared._Z8sum_scanPiS_ii --------------------------
	.section	.nv.shared._Z8sum_scanPiS_ii,"aw",@nobits
	.sectionflags	@""
	.align	16
	.zero		1024


//--------------------- .nv.shared._Z10block_scanPiS_S_i --------------------------
	.section	.nv.shared._Z10block_scanPiS_S_i,"aw",@nobits
	.sectionflags	@""
	.align	16
	.zero		1024


//--------------------- .nv.shared._Z4markPiS_i   --------------------------
	.section	.nv.shared._Z4markPiS_i,"aw",@nobits
	.sectionflags	@""
	.align	16
	.zero		1024


//--------------------- .nv.constant0._Z7compactPiS_S_S_i --------------------------
	.section	.nv.constant0._Z7compactPiS_S_S_i,"a",@progbits
	.sectionflags	@""
	.align	4
.nv.constant0._Z7compactPiS_S_S_i:
	.zero		932


//--------------------- .nv.constant0._Z3addPiiS_ --------------------------
	.section	.nv.constant0._Z3addPiiS_,"a",@progbits
	.sectionflags	@""
	.align	4
.nv.constant0._Z3addPiiS_:
	.zero		920


//--------------------- .nv.constant0._Z8sum_scanPiS_ii --------------------------
	.section	.nv.constant0._Z8sum_scanPiS_ii,"a",@progbits
	.sectionflags	@""
	.align	4
.nv.constant0._Z8sum_scanPiS_ii:
	.zero		920


//--------------------- .nv.constant0._Z10block_scanPiS_S_i --------------------------
	.section	.nv.constant0._Z10block_scanPiS_S_i,"a",@progbits
	.sectionflags	@""
	.align	4
.nv.constant0._Z10block_scanPiS_S_i:
	.zero		924


//--------------------- .nv.constant0._Z4markPiS_i --------------------------
	.section	.nv.constant0._Z4markPiS_i,"a",@progbits
	.sectionflags	@""
	.align	4
.nv.constant0._Z4markPiS_i:
	.zero		916


//--------------------- SYMBOLS --------------------------

	.type		.nv.reservedSmem.offset0,@object
	.size		.nv.reservedSmem.offset0,0x4
	.type		.nv.reservedSmem.cap,@object
	.size		.nv.reservedSmem.cap,0x4
